//
// Generated by NVIDIA NVVM Compiler
//
// Compiler Build ID: CL-36424714
// Cuda compilation tools, release 13.0, V13.0.88
// Based on NVVM 20.0.0
//

.version 9.0
.target sm_100
.address_size 64

	// .globl	_Z12kernel_emptyv

.visible .entry _Z12kernel_emptyv()
{


	ret;

}
	// .globl	_Z10kernel_addiiPi
.visible .entry _Z10kernel_addiiPi(
	.param .u32 _Z10kernel_addiiPi_param_0,
	.param .u32 _Z10kernel_addiiPi_param_1,
	.param .u64 .ptr .align 1 _Z10kernel_addiiPi_param_2
)
{
	.reg .b32 	%r<4>;
	.reg .b64 	%rd<3>;

	ld.param.u32 	%r1, [_Z10kernel_addiiPi_param_0];
	ld.param.u32 	%r2, [_Z10kernel_addiiPi_param_1];
	ld.param.u64 	%rd1, [_Z10kernel_addiiPi_param_2];
	cvta.to.global.u64 	%rd2, %rd1;
	add.s32 	%r3, %r2, %r1;
	st.global.u32 	[%rd2], %r3;
	ret;

}


// ===== COMPILED SASS (sm_100) =====

	.target	sm_100

	.elftype	@"ET_EXEC"


//--------------------- .note.nv.tkinfo           --------------------------
	.section	.note.nv.tkinfo,"",@"SHT_NOTE"
	.sectionflags	@"SHF_NOTE_NV_TKINFO"
	.tkinfo
        /*0018*/ 	.word	0x00000002
        /*0030*/ 	.string	""
        /*0030*/ 	.string	"ptxas"
        /*0030*/ 	.string	"Cuda compilation tools, release 13.0, V13.0.88"
        /*0030*/ 	.string	"Build cuda_13.0.r13.0/compiler.36424714_0"
        /*0030*/ 	.string	"-arch sm_100 -m 64 "



//--------------------- .note.nv.cuinfo           --------------------------
	.section	.note.nv.cuinfo,"",@"SHT_NOTE"
	.sectionflags	@"SHF_NOTE_NV_CUINFO"
        /*0018*/ 	.short	0x0002
        /*001a*/ 	.short	0x0064
        /*001c*/ 	.short	0x0082
	.zero		2


//--------------------- .nv.info                  --------------------------
	.section	.nv.info,"",@"SHT_CUDA_INFO"
	.align	4


	//----- nvinfo : EIATTR_REGCOUNT
	.align		4
        /*0000*/ 	.byte	0x04, 0x2f
        /*0002*/ 	.short	(.L_1 - .L_0)
	.align		4
.L_0:
        /*0004*/ 	.word	index@(_Z12kernel_emptyv)
        /*0008*/ 	.word	0x00000004


	//----- nvinfo : EIATTR_FRAME_SIZE
	.align		4
.L_1:
        /*000c*/ 	.byte	0x04, 0x11
        /*000e*/ 	.short	(.L_3 - .L_2)
	.align		4
.L_2:
        /*0010*/ 	.word	index@(_Z12kernel_emptyv)
        /*0014*/ 	.word	0x00000000


	//----- nvinfo : EIATTR_REGCOUNT
	.align		4
.L_3:
        /*0018*/ 	.byte	0x04, 0x2f
        /*001a*/ 	.short	(.L_5 - .L_4)
	.align		4
.L_4:
        /*001c*/ 	.word	index@(_Z10kernel_addiiPi)
        /*0020*/ 	.word	0x00000008


	//----- nvinfo : EIATTR_FRAME_SIZE
	.align		4
.L_5:
        /*0024*/ 	.byte	0x04, 0x11
        /*0026*/ 	.short	(.L_7 - .L_6)
	.align		4
.L_6:
        /*0028*/ 	.word	index@(_Z10kernel_addiiPi)
        /*002c*/ 	.word	0x00000000


	//----- nvinfo : EIATTR_MIN_STACK_SIZE
	.align		4
.L_7:
        /*0030*/ 	.byte	0x04, 0x12
        /*0032*/ 	.short	(.L_9 - .L_8)
	.align		4
.L_8:
        /*0034*/ 	.word	index@(_Z10kernel_addiiPi)
        /*0038*/ 	.word	0x00000000


	//----- nvinfo : EIATTR_MIN_STACK_SIZE
	.align		4
.L_9:
        /*003c*/ 	.byte	0x04, 0x12
        /*003e*/ 	.short	(.L_11 - .L_10)
	.align		4
.L_10:
        /*0040*/ 	.word	index@(_Z12kernel_emptyv)
        /*0044*/ 	.word	0x00000000
.L_11:


//--------------------- .nv.compat                --------------------------
	.section	.nv.compat,"",@"SHT_CUDA_COMPAT_INFO"
	.align	4
        /*0000*/ 	.byte	0x02, 0x09, 0x00, 0x00, 0x02, 0x02, 0x01, 0x00, 0x02, 0x05, 0x05, 0x00, 0x03, 0x07, 0x01, 0x01
        /*0010*/ 	.byte	0x02, 0x03, 0x00, 0x00, 0x02, 0x06, 0x01, 0x00, 0x04, 0x0b, 0x08, 0x00, 0x09, 0x00, 0x00, 0x00
        /*0020*/ 	.byte	0x00, 0x00, 0x00, 0x00


//--------------------- .nv.info._Z10kernel_addiiPi --------------------------
	.section	.nv.info._Z10kernel_addiiPi,"",@"SHT_CUDA_INFO"
	.sectionflags	@""
	.align	4


	//----- nvinfo : EIATTR_CUDA_API_VERSION
	.align		4
        /*0000*/ 	.byte	0x04, 0x37
        /*0002*/ 	.short	(.L_13 - .L_12)
.L_12:
        /*0004*/ 	.word	0x00000082


	//----- nvinfo : EIATTR_KPARAM_INFO
	.align		4
.L_13:
        /*0008*/ 	.byte	0x04, 0x17
        /*000a*/ 	.short	(.L_15 - .L_14)
.L_14:
        /*000c*/ 	.word	0x00000000
        /*0010*/ 	.short	0x0002
        /*0012*/ 	.short	0x0008
        /*0014*/ 	.byte	0x00, 0xf5, 0x21, 0x00


	//----- nvinfo : EIATTR_KPARAM_INFO
	.align		4
.L_15:
        /*0018*/ 	.byte	0x04, 0x17
        /*001a*/ 	.short	(.L_17 - .L_16)
.L_16:
        /*001c*/ 	.word	0x00000000
        /*0020*/ 	.short	0x0001
        /*0022*/ 	.short	0x0004
        /*0024*/ 	.byte	0x00, 0xf0, 0x11, 0x00


	//----- nvinfo : EIATTR_KPARAM_INFO
	.align		4
.L_17:
        /*0028*/ 	.byte	0x04, 0x17
        /*002a*/ 	.short	(.L_19 - .L_18)
.L_18:
        /*002c*/ 	.word	0x00000000
        /*0030*/ 	.short	0x0000
        /*0032*/ 	.short	0x0000
        /*0034*/ 	.byte	0x00, 0xf0, 0x11, 0x00


	//----- nvinfo : EIATTR_SPARSE_MMA_MASK
	.align		4
.L_19:
        /*0038*/ 	.byte	0x03, 0x50
        /*003a*/ 	.short	0x0000


	//----- nvinfo : EIATTR_MAXREG_COUNT
	.align		4
        /*003c*/ 	.byte	0x03, 0x1b
        /*003e*/ 	.short	0x00ff


	//----- nvinfo : EIATTR_MERCURY_ISA_VERSION
	.align		4
        /*0040*/ 	.byte	0x03, 0x5f
        /*0042*/ 	.short	0x0101


	//----- nvinfo : EIATTR_VRC_CTA_INIT_COUNT
	.align		4
        /*0044*/ 	.byte	0x02, 0x4a
	.zero		1
	.zero		1


	//----- nvinfo : EIATTR_EXIT_INSTR_OFFSETS
	.align		4
        /*0048*/ 	.byte	0x04, 0x1c
        /*004a*/ 	.short	(.L_21 - .L_20)


	//   ....[0]....
.L_20:
        /*004c*/ 	.word	0x00000060


	//----- nvinfo : EIATTR_CBANK_PARAM_SIZE
	.align		4
.L_21:
        /*0050*/ 	.byte	0x03, 0x19
        /*0052*/ 	.short	0x0010


	//----- nvinfo : EIATTR_PARAM_CBANK
	.align		4
        /*0054*/ 	.byte	0x04, 0x0a
        /*0056*/ 	.short	(.L_23 - .L_22)
	.align		4
.L_22:
        /*0058*/ 	.word	index@(.nv.constant0._Z10kernel_addiiPi)
        /*005c*/ 	.short	0x0380
        /*005e*/ 	.short	0x0010


	//----- nvinfo : EIATTR_SW_WAR
	.align		4
.L_23:
        /*0060*/ 	.byte	0x04, 0x36
        /*0062*/ 	.short	(.L_25 - .L_24)
.L_24:
        /*0064*/ 	.word	0x00000008
.L_25:


//--------------------- .nv.info._Z12kernel_emptyv --------------------------
	.section	.nv.info._Z12kernel_emptyv,"",@"SHT_CUDA_INFO"
	.sectionflags	@""
	.align	4


	//----- nvinfo : EIATTR_CUDA_API_VERSION
	.align		4
        /*0000*/ 	.byte	0x04, 0x37
        /*0002*/ 	.short	(.L_27 - .L_26)
.L_26:
        /*0004*/ 	.word	0x00000082


	//----- nvinfo : EIATTR_SPARSE_MMA_MASK
	.align		4
.L_27:
        /*0008*/ 	.byte	0x03, 0x50
        /*000a*/ 	.short	0x0000


	//----- nvinfo : EIATTR_MAXREG_COUNT
	.align		4
        /*000c*/ 	.byte	0x03, 0x1b
        /*000e*/ 	.short	0x00ff


	//----- nvinfo : EIATTR_MERCURY_ISA_VERSION
	.align		4
        /*0010*/ 	.byte	0x03, 0x5f
        /*0012*/ 	.short	0x0101


	//----- nvinfo : EIATTR_VRC_CTA_INIT_COUNT
	.align		4
        /*0014*/ 	.byte	0x02, 0x4a
	.zero		1
	.zero		1


	//----- nvinfo : EIATTR_EXIT_INSTR_OFFSETS
	.align		4
        /*0018*/ 	.byte	0x04, 0x1c
        /*001a*/ 	.short	(.L_29 - .L_28)


	//   ....[0]....
.L_28:
        /*001c*/ 	.word	0x00000010


	//----- nvinfo : EIATTR_SW_WAR
	.align		4
.L_29:
        /*0020*/ 	.byte	0x04, 0x36
        /*0022*/ 	.short	(.L_31 - .L_30)
.L_30:
        /*0024*/ 	.word	0x00000008
.L_31:


//--------------------- .nv.callgraph             --------------------------
	.section	.nv.callgraph,"",@"SHT_CUDA_CALLGRAPH"
	.align	4
	.sectionentsize	8
	.align		4
        /*0000*/ 	.word	0x00000000
	.align		4
        /*0004*/ 	.word	0xffffffff
	.align		4
        /*0008*/ 	.word	0x00000000
	.align		4
        /*000c*/ 	.word	0xfffffffe
	.align		4
        /*0010*/ 	.word	0x00000000
	.align		4
        /*0014*/ 	.word	0xfffffffd
	.align		4
        /*0018*/ 	.word	0x00000000
	.align		4
        /*001c*/ 	.word	0xfffffffc


//--------------------- .text._Z10kernel_addiiPi  --------------------------
	.section	.text._Z10kernel_addiiPi,"ax",@progbits
	.align	128
        .global         _Z10kernel_addiiPi
        .type           _Z10kernel_addiiPi,@function
        .size           _Z10kernel_addiiPi,(.L_x_2 - _Z10kernel_addiiPi)
        .other          _Z10kernel_addiiPi,@"STO_CUDA_ENTRY STV_DEFAULT"
_Z10kernel_addiiPi:
.text._Z10kernel_addiiPi:
[----:B------:R-:W-:Y:S08]  /*0000*/  LDC R1, c[0x0][0x37c] ;  /* 0x0000df00ff017b82 */ /* 0x000ff00000000800 */
[----:B------:R-:W0:Y:S01]  /*0010*/  LDC.64 R4, c[0x0][0x380] ;  /* 0x0000e000ff047b82 */ /* 0x000e220000000a00 */
[----:B------:R-:W1:Y:S07]  /*0020*/  LDCU.64 UR4, c[0x0][0x358] ;  /* 0x00006b00ff0477ac */ /* 0x000e6e0008000a00 */
[----:B------:R-:W1:Y:S01]  /*0030*/  LDC.64 R2, c[0x0][0x388] ;  /* 0x0000e200ff027b82 */ /* 0x000e620000000a00 */
[----:B0-----:R-:W-:-:S05]  /*0040*/  IADD3 R5, PT, PT, R5, R4, RZ ;  /* 0x0000000405057210 */ /* 0x001fca0007ffe0ff */
[----:B-1----:R-:W-:Y:S01]  /*0050*/  STG.E desc[UR4][R2.64], R5 ;  /* 0x0000000502007986 */ /* 0x002fe2000c101904 */
[----:B------:R-:W-:Y:S05]  /*0060*/  EXIT ;  /* 0x000000000000794d */ /* 0x000fea0003800000 */
.L_x_0:
[----:B------:R-:W-:-:S00]  /*0070*/  BRA `(.L_x_0) ;  /* 0xfffffffc00fc7947 */ /* 0x000fc0000383ffff */
[----:B------:R-:W-:-:S00]  /*0080*/  NOP ;  /* 0x0000000000007918 */ /* 0x000fc00000000000 */
[----:B------:R-:W-:-:S00]  /*0090*/  NOP ;  /* 0x0000000000007918 */ /* 0x000fc00000000000 */
[----:B------:R-:W-:-:S00]  /*00a0*/  NOP ;  /* 0x0000000000007918 */ /* 0x000fc00000000000 */
[----:B------:R-:W-:-:S00]  /*00b0*/  NOP ;  /* 0x0000000000007918 */ /* 0x000fc00000000000 */
[----:B------:R-:W-:-:S00]  /*00c0*/  NOP ;  /* 0x0000000000007918 */ /* 0x000fc00000000000 */
[----:B------:R-:W-:-:S00]  /*00d0*/  NOP ;  /* 0x0000000000007918 */ /* 0x000fc00000000000 */
[----:B------:R-:W-:-:S00]  /*00e0*/  NOP ;  /* 0x0000000000007918 */ /* 0x000fc00000000000 */
[----:B------:R-:W-:-:S00]  /*00f0*/  NOP ;  /* 0x0000000000007918 */ /* 0x000fc00000000000 */
.L_x_2:


//--------------------- .text._Z12kernel_emptyv   --------------------------
	.section	.text._Z12kernel_emptyv,"ax",@progbits
	.align	128
        .global         _Z12kernel_emptyv
        .type           _Z12kernel_emptyv,@function
        .size           _Z12kernel_emptyv,(.L_x_3 - _Z12kernel_emptyv)
        .other          _Z12kernel_emptyv,@"STO_CUDA_ENTRY STV_DEFAULT"
_Z12kernel_emptyv:
.text._Z12kernel_emptyv:
[----:B------:R-:W-:Y:S01]  /*0000*/  LDC R1, c[0x0][0x37c] ;  /* 0x0000df00ff017b82 */ /* 0x000fe20000000800 */
[----:B------:R-:W-:Y:S05]  /*0010*/  EXIT ;  /* 0x000000000000794d */ /* 0x000fea0003800000 */
.L_x_1:
        /* <DEDUP_REMOVED lines=14> */
.L_x_3:


//--------------------- .nv.shared.reserved.0     --------------------------
	.section	.nv.shared.reserved.0,"aw",@nobits
	.weak		__nv_reservedSMEM_offset_0_alias
	.size		__nv_reservedSMEM_offset_0_alias, 0, 64
	.other		__nv_reservedSMEM_offset_0_alias,@"STO_CUDA_RESERVED_SHARED STV_DEFAULT"
__nv_reservedSMEM_offset_0_alias:
	.zero		0
	.zero		64


//--------------------- .nv.constant0._Z10kernel_addiiPi --------------------------
	.section	.nv.constant0._Z10kernel_addiiPi,"a",@progbits
	.sectionflags	@""
	.align	4
.nv.constant0._Z10kernel_addiiPi:
	.zero		912


//--------------------- .nv.constant0._Z12kernel_emptyv --------------------------
	.section	.nv.constant0._Z12kernel_emptyv,"a",@progbits
	.sectionflags	@""
	.align	4
.nv.constant0._Z12kernel_emptyv:
	.zero		896


//--------------------- SYMBOLS --------------------------

	.type		.nv.reservedSmem.offset0,@object
	.size		.nv.reservedSmem.offset0,0x4
